//
// Generated by NVIDIA NVVM Compiler
//
// Compiler Build ID: CL-36424714
// Cuda compilation tools, release 13.0, V13.0.88
// Based on NVVM 20.0.0
//

.version 9.0
.target sm_100
.address_size 64

	// .globl	_Z3addPdS_S_

.visible .entry _Z3addPdS_S_(
	.param .u64 .ptr .align 1 _Z3addPdS_S__param_0,
	.param .u64 .ptr .align 1 _Z3addPdS_S__param_1,
	.param .u64 .ptr .align 1 _Z3addPdS_S__param_2
)
{
	.reg .pred 	%p<7>;
	.reg .b32 	%r<30>;
	.reg .b64 	%rd<25>;
	.reg .b64 	%fd<16>;

	ld.param.u64 	%rd4, [_Z3addPdS_S__param_0];
	ld.param.u64 	%rd5, [_Z3addPdS_S__param_1];
	ld.param.u64 	%rd6, [_Z3addPdS_S__param_2];
	cvta.to.global.u64 	%rd1, %rd6;
	cvta.to.global.u64 	%rd2, %rd5;
	cvta.to.global.u64 	%rd3, %rd4;
	mov.u32 	%r12, %ctaid.x;
	mov.u32 	%r13, %ntid.x;
	mov.u32 	%r14, %tid.x;
	mad.lo.s32 	%r28, %r12, %r13, %r14;
	mov.u32 	%r15, %nctaid.x;
	mul.lo.s32 	%r2, %r13, %r15;
	setp.gt.s32 	%p1, %r28, 24;
	@%p1 bra 	$L__BB0_7;
	add.s32 	%r16, %r28, %r2;
	max.s32 	%r17, %r16, 25;
	setp.lt.s32 	%p2, %r16, 25;
	selp.u32 	%r18, 1, 0, %p2;
	add.s32 	%r19, %r16, %r18;
	sub.s32 	%r20, %r17, %r19;
	div.u32 	%r21, %r20, %r2;
	add.s32 	%r3, %r21, %r18;
	and.b32  	%r22, %r3, 3;
	setp.eq.s32 	%p3, %r22, 3;
	@%p3 bra 	$L__BB0_4;
	add.s32 	%r23, %r3, 1;
	and.b32  	%r24, %r23, 3;
	neg.s32 	%r26, %r24;
$L__BB0_3:
	.pragma "nounroll";
	mul.wide.s32 	%rd7, %r28, 8;
	add.s64 	%rd8, %rd1, %rd7;
	add.s64 	%rd9, %rd2, %rd7;
	add.s64 	%rd10, %rd3, %rd7;
	ld.global.f64 	%fd1, [%rd10];
	ld.global.f64 	%fd2, [%rd9];
	add.f64 	%fd3, %fd1, %fd2;
	st.global.f64 	[%rd8], %fd3;
	add.s32 	%r28, %r28, %r2;
	add.s32 	%r26, %r26, 1;
	setp.ne.s32 	%p4, %r26, 0;
	@%p4 bra 	$L__BB0_3;
$L__BB0_4:
	setp.lt.u32 	%p5, %r3, 3;
	@%p5 bra 	$L__BB0_7;
	mul.wide.s32 	%rd15, %r2, 8;
	shl.b32 	%r25, %r2, 2;
$L__BB0_6:
	mul.wide.s32 	%rd11, %r28, 8;
	add.s64 	%rd12, %rd3, %rd11;
	ld.global.f64 	%fd4, [%rd12];
	add.s64 	%rd13, %rd2, %rd11;
	ld.global.f64 	%fd5, [%rd13];
	add.f64 	%fd6, %fd4, %fd5;
	add.s64 	%rd14, %rd1, %rd11;
	st.global.f64 	[%rd14], %fd6;
	add.s64 	%rd16, %rd12, %rd15;
	ld.global.f64 	%fd7, [%rd16];
	add.s64 	%rd17, %rd13, %rd15;
	ld.global.f64 	%fd8, [%rd17];
	add.f64 	%fd9, %fd7, %fd8;
	add.s64 	%rd18, %rd14, %rd15;
	st.global.f64 	[%rd18], %fd9;
	add.s64 	%rd19, %rd16, %rd15;
	ld.global.f64 	%fd10, [%rd19];
	add.s64 	%rd20, %rd17, %rd15;
	ld.global.f64 	%fd11, [%rd20];
	add.f64 	%fd12, %fd10, %fd11;
	add.s64 	%rd21, %rd18, %rd15;
	st.global.f64 	[%rd21], %fd12;
	add.s64 	%rd22, %rd19, %rd15;
	ld.global.f64 	%fd13, [%rd22];
	add.s64 	%rd23, %rd20, %rd15;
	ld.global.f64 	%fd14, [%rd23];
	add.f64 	%fd15, %fd13, %fd14;
	add.s64 	%rd24, %rd21, %rd15;
	st.global.f64 	[%rd24], %fd15;
	add.s32 	%r28, %r25, %r28;
	setp.lt.s32 	%p6, %r28, 25;
	@%p6 bra 	$L__BB0_6;
$L__BB0_7:
	ret;

}


// ===== COMPILED SASS (sm_100) =====

	.target	sm_100

	.elftype	@"ET_EXEC"


//--------------------- .note.nv.tkinfo           --------------------------
	.section	.note.nv.tkinfo,"",@"SHT_NOTE"
	.sectionflags	@"SHF_NOTE_NV_TKINFO"
	.tkinfo
        /*0018*/ 	.word	0x00000002
        /*0030*/ 	.string	""
        /*0030*/ 	.string	"ptxas"
        /*0030*/ 	.string	"Cuda compilation tools, release 13.0, V13.0.88"
        /*0030*/ 	.string	"Build cuda_13.0.r13.0/compiler.36424714_0"
        /*0030*/ 	.string	"-arch sm_100 -m 64 "



//--------------------- .note.nv.cuinfo           --------------------------
	.section	.note.nv.cuinfo,"",@"SHT_NOTE"
	.sectionflags	@"SHF_NOTE_NV_CUINFO"
        /*0018*/ 	.short	0x0002
        /*001a*/ 	.short	0x0064
        /*001c*/ 	.short	0x0082
	.zero		2


//--------------------- .nv.info                  --------------------------
	.section	.nv.info,"",@"SHT_CUDA_INFO"
	.align	4


	//----- nvinfo : EIATTR_REGCOUNT
	.align		4
        /*0000*/ 	.byte	0x04, 0x2f
        /*0002*/ 	.short	(.L_1 - .L_0)
	.align		4
.L_0:
        /*0004*/ 	.word	index@(_Z3addPdS_S_)
        /*0008*/ 	.word	0x0000001a


	//----- nvinfo : EIATTR_FRAME_SIZE
	.align		4
.L_1:
        /*000c*/ 	.byte	0x04, 0x11
        /*000e*/ 	.short	(.L_3 - .L_2)
	.align		4
.L_2:
        /*0010*/ 	.word	index@(_Z3addPdS_S_)
        /*0014*/ 	.word	0x00000000


	//----- nvinfo : EIATTR_MIN_STACK_SIZE
	.align		4
.L_3:
        /*0018*/ 	.byte	0x04, 0x12
        /*001a*/ 	.short	(.L_5 - .L_4)
	.align		4
.L_4:
        /*001c*/ 	.word	index@(_Z3addPdS_S_)
        /*0020*/ 	.word	0x00000000
.L_5:


//--------------------- .nv.compat                --------------------------
	.section	.nv.compat,"",@"SHT_CUDA_COMPAT_INFO"
	.align	4
        /*0000*/ 	.byte	0x02, 0x09, 0x00, 0x00, 0x02, 0x02, 0x01, 0x00, 0x02, 0x05, 0x05, 0x00, 0x03, 0x07, 0x01, 0x01
        /*0010*/ 	.byte	0x02, 0x03, 0x00, 0x00, 0x02, 0x06, 0x01, 0x00, 0x04, 0x0b, 0x08, 0x00, 0x01, 0x00, 0x00, 0x00
        /*0020*/ 	.byte	0x00, 0x00, 0x00, 0x00


//--------------------- .nv.info._Z3addPdS_S_     --------------------------
	.section	.nv.info._Z3addPdS_S_,"",@"SHT_CUDA_INFO"
	.sectionflags	@""
	.align	4


	//----- nvinfo : EIATTR_CUDA_API_VERSION
	.align		4
        /*0000*/ 	.byte	0x04, 0x37
        /*0002*/ 	.short	(.L_7 - .L_6)
.L_6:
        /*0004*/ 	.word	0x00000082


	//----- nvinfo : EIATTR_KPARAM_INFO
	.align		4
.L_7:
        /*0008*/ 	.byte	0x04, 0x17
        /*000a*/ 	.short	(.L_9 - .L_8)
.L_8:
        /*000c*/ 	.word	0x00000000
        /*0010*/ 	.short	0x0002
        /*0012*/ 	.short	0x0010
        /*0014*/ 	.byte	0x00, 0xf5, 0x21, 0x00


	//----- nvinfo : EIATTR_KPARAM_INFO
	.align		4
.L_9:
        /*0018*/ 	.byte	0x04, 0x17
        /*001a*/ 	.short	(.L_11 - .L_10)
.L_10:
        /*001c*/ 	.word	0x00000000
        /*0020*/ 	.short	0x0001
        /*0022*/ 	.short	0x0008
        /*0024*/ 	.byte	0x00, 0xf5, 0x21, 0x00


	//----- nvinfo : EIATTR_KPARAM_INFO
	.align		4
.L_11:
        /*0028*/ 	.byte	0x04, 0x17
        /*002a*/ 	.short	(.L_13 - .L_12)
.L_12:
        /*002c*/ 	.word	0x00000000
        /*0030*/ 	.short	0x0000
        /*0032*/ 	.short	0x0000
        /*0034*/ 	.byte	0x00, 0xf5, 0x21, 0x00


	//----- nvinfo : EIATTR_SPARSE_MMA_MASK
	.align		4
.L_13:
        /*0038*/ 	.byte	0x03, 0x50
        /*003a*/ 	.short	0x0000


	//----- nvinfo : EIATTR_MAXREG_COUNT
	.align		4
        /*003c*/ 	.byte	0x03, 0x1b
        /*003e*/ 	.short	0x00ff


	//----- nvinfo : EIATTR_MERCURY_ISA_VERSION
	.align		4
        /*0040*/ 	.byte	0x03, 0x5f
        /*0042*/ 	.short	0x0101


	//----- nvinfo : EIATTR_VRC_CTA_INIT_COUNT
	.align		4
        /*0044*/ 	.byte	0x02, 0x4a
	.zero		1
	.zero		1


	//----- nvinfo : EIATTR_EXIT_INSTR_OFFSETS
	.align		4
        /*0048*/ 	.byte	0x04, 0x1c
        /*004a*/ 	.short	(.L_15 - .L_14)


	//   ....[0]....
.L_14:
        /*004c*/ 	.word	0x00000080


	//   ....[1]....
        /*0050*/ 	.word	0x00000390


	//   ....[2]....
        /*0054*/ 	.word	0x000005c0


	//----- nvinfo : EIATTR_CRS_STACK_SIZE
	.align		4
.L_15:
        /*0058*/ 	.byte	0x04, 0x1e
        /*005a*/ 	.short	(.L_17 - .L_16)
.L_16:
        /*005c*/ 	.word	0x00000000


	//----- nvinfo : EIATTR_CBANK_PARAM_SIZE
	.align		4
.L_17:
        /*0060*/ 	.byte	0x03, 0x19
        /*0062*/ 	.short	0x0018


	//----- nvinfo : EIATTR_PARAM_CBANK
	.align		4
        /*0064*/ 	.byte	0x04, 0x0a
        /*0066*/ 	.short	(.L_19 - .L_18)
	.align		4
.L_18:
        /*0068*/ 	.word	index@(.nv.constant0._Z3addPdS_S_)
        /*006c*/ 	.short	0x0380
        /*006e*/ 	.short	0x0018


	//----- nvinfo : EIATTR_SW_WAR
	.align		4
.L_19:
        /*0070*/ 	.byte	0x04, 0x36
        /*0072*/ 	.short	(.L_21 - .L_20)
.L_20:
        /*0074*/ 	.word	0x00000008
.L_21:


//--------------------- .nv.callgraph             --------------------------
	.section	.nv.callgraph,"",@"SHT_CUDA_CALLGRAPH"
	.align	4
	.sectionentsize	8
	.align		4
        /*0000*/ 	.word	0x00000000
	.align		4
        /*0004*/ 	.word	0xffffffff
	.align		4
        /*0008*/ 	.word	0x00000000
	.align		4
        /*000c*/ 	.word	0xfffffffe
	.align		4
        /*0010*/ 	.word	0x00000000
	.align		4
        /*0014*/ 	.word	0xfffffffd
	.align		4
        /*0018*/ 	.word	0x00000000
	.align		4
        /*001c*/ 	.word	0xfffffffc


//--------------------- .text._Z3addPdS_S_        --------------------------
	.section	.text._Z3addPdS_S_,"ax",@progbits
	.align	128
        .global         _Z3addPdS_S_
        .type           _Z3addPdS_S_,@function
        .size           _Z3addPdS_S_,(.L_x_5 - _Z3addPdS_S_)
        .other          _Z3addPdS_S_,@"STO_CUDA_ENTRY STV_DEFAULT"
_Z3addPdS_S_:
.text._Z3addPdS_S_:
[----:B------:R-:W-:Y:S01]  /*0000*/  LDC R1, c[0x0][0x37c] ;  /* 0x0000df00ff017b82 */ /* 0x000fe20000000800 */
[----:B------:R-:W0:Y:S07]  /*0010*/  S2R R3, SR_TID.X ;  /* 0x0000000000037919 */ /* 0x000e2e0000002100 */
[----:B------:R-:W0:Y:S08]  /*0020*/  S2UR UR4, SR_CTAID.X ;  /* 0x00000000000479c3 */ /* 0x000e300000002500 */
[----:B------:R-:W0:Y:S01]  /*0030*/  LDC R0, c[0x0][0x360] ;  /* 0x0000d800ff007b82 */ /* 0x000e220000000800 */
[----:B------:R-:W1:Y:S01]  /*0040*/  LDCU UR5, c[0x0][0x370] ;  /* 0x00006e00ff0577ac */ /* 0x000e620008000800 */
[----:B0-----:R-:W-:-:S02]  /*0050*/  IMAD R3, R0, UR4, R3 ;  /* 0x0000000400037c24 */ /* 0x001fc4000f8e0203 */
[----:B-1----:R-:W-:-:S03]  /*0060*/  IMAD R0, R0, UR5, RZ ;  /* 0x0000000500007c24 */ /* 0x002fc6000f8e02ff */
[----:B------:R-:W-:-:S13]  /*0070*/  ISETP.GT.AND P0, PT, R3, 0x18, PT ;  /* 0x000000180300780c */ /* 0x000fda0003f04270 */
[----:B------:R-:W-:Y:S05]  /*0080*/  @P0 EXIT ;  /* 0x000000000000094d */ /* 0x000fea0003800000 */
[----:B------:R-:W0:Y:S01]  /*0090*/  I2F.U32.RP R8, R0 ;  /* 0x0000000000087306 */ /* 0x000e220000209000 */
[C---:B------:R-:W-:Y:S01]  /*00a0*/  IMAD.IADD R2, R0.reuse, 0x1, R3 ;  /* 0x0000000100027824 */ /* 0x040fe200078e0203 */
[----:B------:R-:W-:Y:S01]  /*00b0*/  IADD3 R9, PT, PT, RZ, -R0, RZ ;  /* 0x80000000ff097210 */ /* 0x000fe20007ffe0ff */
[----:B------:R-:W1:Y:S01]  /*00c0*/  LDCU.64 UR4, c[0x0][0x358] ;  /* 0x00006b00ff0477ac */ /* 0x000e620008000a00 */
[----:B------:R-:W-:Y:S01]  /*00d0*/  ISETP.NE.U32.AND P2, PT, R0, RZ, PT ;  /* 0x000000ff0000720c */ /* 0x000fe20003f45070 */
[----:B------:R-:W-:Y:S01]  /*00e0*/  BSSY.RECONVERGENT B0, `(.L_x_0) ;  /* 0x000002a000007945 */ /* 0x000fe20003800200 */
[C---:B------:R-:W-:Y:S02]  /*00f0*/  ISETP.GE.AND P0, PT, R2.reuse, 0x19, PT ;  /* 0x000000190200780c */ /* 0x040fe40003f06270 */
[----:B------:R-:W-:Y:S02]  /*0100*/  VIMNMX R7, PT, PT, R2, 0x19, !PT ;  /* 0x0000001902077848 */ /* 0x000fe40007fe0100 */
[----:B------:R-:W-:-:S04]  /*0110*/  SEL R6, RZ, 0x1, P0 ;  /* 0x00000001ff067807 */ /* 0x000fc80000000000 */
[----:B------:R-:W-:Y:S01]  /*0120*/  IADD3 R7, PT, PT, R7, -R2, -R6 ;  /* 0x8000000207077210 */ /* 0x000fe20007ffe806 */
[----:B0-----:R-:W0:Y:S02]  /*0130*/  MUFU.RCP R8, R8 ;  /* 0x0000000800087308 */ /* 0x001e240000001000 */
[----:B0-----:R-:W-:-:S06]  /*0140*/  IADD3 R4, PT, PT, R8, 0xffffffe, RZ ;  /* 0x0ffffffe08047810 */ /* 0x001fcc0007ffe0ff */
[----:B------:R0:W2:Y:S02]  /*0150*/  F2I.FTZ.U32.TRUNC.NTZ R5, R4 ;  /* 0x0000000400057305 */ /* 0x0000a4000021f000 */
[----:B0-----:R-:W-:Y:S02]  /*0160*/  HFMA2 R4, -RZ, RZ, 0, 0 ;  /* 0x00000000ff047431 */ /* 0x001fe400000001ff */
[----:B--2---:R-:W-:-:S04]  /*0170*/  IMAD R9, R9, R5, RZ ;  /* 0x0000000509097224 */ /* 0x004fc800078e02ff */
[----:B------:R-:W-:-:S06]  /*0180*/  IMAD.HI.U32 R8, R5, R9, R4 ;  /* 0x0000000905087227 */ /* 0x000fcc00078e0004 */
[----:B------:R-:W-:-:S05]  /*0190*/  IMAD.HI.U32 R5, R8, R7, RZ ;  /* 0x0000000708057227 */ /* 0x000fca00078e00ff */
[----:B------:R-:W-:-:S05]  /*01a0*/  IADD3 R2, PT, PT, -R5, RZ, RZ ;  /* 0x000000ff05027210 */ /* 0x000fca0007ffe1ff */
[----:B------:R-:W-:-:S05]  /*01b0*/  IMAD R7, R0, R2, R7 ;  /* 0x0000000200077224 */ /* 0x000fca00078e0207 */
[----:B------:R-:W-:-:S13]  /*01c0*/  ISETP.GE.U32.AND P0, PT, R7, R0, PT ;  /* 0x000000000700720c */ /* 0x000fda0003f06070 */
[----:B------:R-:W-:Y:S01]  /*01d0*/  @P0 IMAD.IADD R7, R7, 0x1, -R0 ;  /* 0x0000000107070824 */ /* 0x000fe200078e0a00 */
[----:B------:R-:W-:-:S04]  /*01e0*/  @P0 IADD3 R5, PT, PT, R5, 0x1, RZ ;  /* 0x0000000105050810 */ /* 0x000fc80007ffe0ff */
[----:B------:R-:W-:-:S13]  /*01f0*/  ISETP.GE.U32.AND P1, PT, R7, R0, PT ;  /* 0x000000000700720c */ /* 0x000fda0003f26070 */
[----:B------:R-:W-:Y:S02]  /*0200*/  @P1 IADD3 R5, PT, PT, R5, 0x1, RZ ;  /* 0x0000000105051810 */ /* 0x000fe40007ffe0ff */
[----:B------:R-:W-:-:S05]  /*0210*/  @!P2 LOP3.LUT R5, RZ, R0, RZ, 0x33, !PT ;  /* 0x00000000ff05a212 */ /* 0x000fca00078e33ff */
[----:B------:R-:W-:-:S05]  /*0220*/  IMAD.IADD R2, R6, 0x1, R5 ;  /* 0x0000000106027824 */ /* 0x000fca00078e0205 */
[C---:B------:R-:W-:Y:S02]  /*0230*/  LOP3.LUT R4, R2.reuse, 0x3, RZ, 0xc0, !PT ;  /* 0x0000000302047812 */ /* 0x040fe400078ec0ff */
[----:B------:R-:W-:Y:S02]  /*0240*/  ISETP.GE.U32.AND P1, PT, R2, 0x3, PT ;  /* 0x000000030200780c */ /* 0x000fe40003f26070 */
[----:B------:R-:W-:-:S13]  /*0250*/  ISETP.NE.AND P0, PT, R4, 0x3, PT ;  /* 0x000000030400780c */ /* 0x000fda0003f05270 */
[----:B-1----:R-:W-:Y:S05]  /*0260*/  @!P0 BRA `(.L_x_1) ;  /* 0x0000000000448947 */ /* 0x002fea0003800000 */
[----:B------:R-:W0:Y:S01]  /*0270*/  LDC.64 R4, c[0x0][0x390] ;  /* 0x0000e400ff047b82 */ /* 0x000e220000000a00 */
[----:B------:R-:W-:-:S04]  /*0280*/  IADD3 R2, PT, PT, R2, 0x1, RZ ;  /* 0x0000000102027810 */ /* 0x000fc80007ffe0ff */
[----:B------:R-:W-:-:S03]  /*0290*/  LOP3.LUT R2, R2, 0x3, RZ, 0xc0, !PT ;  /* 0x0000000302027812 */ /* 0x000fc600078ec0ff */
[----:B------:R-:W1:Y:S01]  /*02a0*/  LDC.64 R6, c[0x0][0x380] ;  /* 0x0000e000ff067b82 */ /* 0x000e620000000a00 */
[----:B------:R-:W-:-:S07]  /*02b0*/  IADD3 R2, PT, PT, -R2, RZ, RZ ;  /* 0x000000ff02027210 */ /* 0x000fce0007ffe1ff */
[----:B------:R-:W2:Y:S02]  /*02c0*/  LDC.64 R8, c[0x0][0x388] ;  /* 0x0000e200ff087b82 */ /* 0x000ea40000000a00 */
.L_x_2:
[----:B--2---:R-:W-:-:S04]  /*02d0*/  IMAD.WIDE R12, R3, 0x8, R8 ;  /* 0x00000008030c7825 */ /* 0x004fc800078e0208 */
[C---:B-1----:R-:W-:Y:S02]  /*02e0*/  IMAD.WIDE R14, R3.reuse, 0x8, R6 ;  /* 0x00000008030e7825 */ /* 0x042fe400078e0206 */
[----:B------:R-:W2:Y:S04]  /*02f0*/  LDG.E.64 R12, desc[UR4][R12.64] ;  /* 0x000000040c0c7981 */ /* 0x000ea8000c1e1b00 */
[----:B------:R-:W2:Y:S01]  /*0300*/  LDG.E.64 R14, desc[UR4][R14.64] ;  /* 0x000000040e0e7981 */ /* 0x000ea2000c1e1b00 */
[----:B0--3--:R-:W-:Y:S01]  /*0310*/  IMAD.WIDE R10, R3, 0x8, R4 ;  /* 0x00000008030a7825 */ /* 0x009fe200078e0204 */
[----:B------:R-:W-:-:S03]  /*0320*/  IADD3 R3, PT, PT, R0, R3, RZ ;  /* 0x0000000300037210 */ /* 0x000fc60007ffe0ff */
[----:B------:R-:W-:-:S05]  /*0330*/  VIADD R2, R2, 0x1 ;  /* 0x0000000102027836 */ /* 0x000fca0000000000 */
[----:B------:R-:W-:Y:S01]  /*0340*/  ISETP.NE.AND P0, PT, R2, RZ, PT ;  /* 0x000000ff0200720c */ /* 0x000fe20003f05270 */
[----:B--2---:R-:W-:-:S07]  /*0350*/  DADD R16, R14, R12 ;  /* 0x000000000e107229 */ /* 0x004fce000000000c */
[----:B------:R3:W-:Y:S05]  /*0360*/  STG.E.64 desc[UR4][R10.64], R16 ;  /* 0x000000100a007986 */ /* 0x0007ea000c101b04 */
[----:B------:R-:W-:Y:S05]  /*0370*/  @P0 BRA `(.L_x_2) ;  /* 0xfffffffc00d40947 */ /* 0x000fea000383ffff */
.L_x_1:
[----:B------:R-:W-:Y:S05]  /*0380*/  BSYNC.RECONVERGENT B0 ;  /* 0x0000000000007941 */ /* 0x000fea0003800200 */
.L_x_0:
[----:B------:R-:W-:Y:S05]  /*0390*/  @!P1 EXIT ;  /* 0x000000000000994d */ /* 0x000fea0003800000 */
.L_x_3:
[----:B0-----:R-:W0:Y:S08]  /*03a0*/  LDC.64 R4, c[0x0][0x380] ;  /* 0x0000e000ff047b82 */ /* 0x001e300000000a00 */
[----:B------:R-:W3:Y:S08]  /*03b0*/  LDC.64 R6, c[0x0][0x388] ;  /* 0x0000e200ff067b82 */ /* 0x000ef00000000a00 */
[----:B------:R-:W1:Y:S01]  /*03c0*/  LDC.64 R8, c[0x0][0x390] ;  /* 0x0000e400ff087b82 */ /* 0x000e620000000a00 */
[----:B0-----:R-:W-:-:S05]  /*03d0*/  IMAD.WIDE R14, R3, 0x8, R4 ;  /* 0x00000008030e7825 */ /* 0x001fca00078e0204 */
[----:B------:R-:W2:Y:S01]  /*03e0*/  LDG.E.64 R4, desc[UR4][R14.64] ;  /* 0x000000040e047981 */ /* 0x000ea2000c1e1b00 */
[----:B---3--:R-:W-:-:S05]  /*03f0*/  IMAD.WIDE R16, R3, 0x8, R6 ;  /* 0x0000000803107825 */ /* 0x008fca00078e0206 */
[----:B------:R-:W2:Y:S01]  /*0400*/  LDG.E.64 R6, desc[UR4][R16.64] ;  /* 0x0000000410067981 */ /* 0x000ea2000c1e1b00 */
[----:B------:R-:W-:-:S04]  /*0410*/  IMAD.WIDE R10, R0, 0x8, R16 ;  /* 0x00000008000a7825 */ /* 0x000fc800078e0210 */
[----:B-1----:R-:W-:Y:S01]  /*0420*/  IMAD.WIDE R22, R3, 0x8, R8 ;  /* 0x0000000803167825 */ /* 0x002fe200078e0208 */
[----:B--2---:R-:W-:-:S03]  /*0430*/  DADD R4, R4, R6 ;  /* 0x0000000004047229 */ /* 0x004fc60000000006 */
[----:B------:R-:W-:-:S04]  /*0440*/  IMAD.WIDE R6, R0, 0x8, R14 ;  /* 0x0000000800067825 */ /* 0x000fc800078e020e */
[----:B------:R0:W-:Y:S04]  /*0450*/  STG.E.64 desc[UR4][R22.64], R4 ;  /* 0x0000000416007986 */ /* 0x0001e8000c101b04 */
[----:B------:R-:W2:Y:S04]  /*0460*/  LDG.E.64 R8, desc[UR4][R6.64] ;  /* 0x0000000406087981 */ /* 0x000ea8000c1e1b00 */
[----:B------:R-:W2:Y:S01]  /*0470*/  LDG.E.64 R12, desc[UR4][R10.64] ;  /* 0x000000040a0c7981 */ /* 0x000ea2000c1e1b00 */
[----:B------:R-:W-:-:S04]  /*0480*/  IMAD.WIDE R14, R0, 0x8, R6 ;  /* 0x00000008000e7825 */ /* 0x000fc800078e0206 */
[----:B------:R-:W-:Y:S01]  /*0490*/  IMAD.WIDE R18, R0, 0x8, R10 ;  /* 0x0000000800127825 */ /* 0x000fe200078e020a */
[----:B--2---:R-:W-:-:S03]  /*04a0*/  DADD R8, R8, R12 ;  /* 0x0000000008087229 */ /* 0x004fc6000000000c */
[----:B------:R-:W-:-:S05]  /*04b0*/  IMAD.WIDE R12, R0, 0x8, R22 ;  /* 0x00000008000c7825 */ /* 0x000fca00078e0216 */
[----:B------:R1:W-:Y:S04]  /*04c0*/  STG.E.64 desc[UR4][R12.64], R8 ;  /* 0x000000080c007986 */ /* 0x0003e8000c101b04 */
[----:B------:R-:W2:Y:S04]  /*04d0*/  LDG.E.64 R16, desc[UR4][R14.64] ;  /* 0x000000040e107981 */ /* 0x000ea8000c1e1b00 */
[----:B------:R-:W2:Y:S01]  /*04e0*/  LDG.E.64 R20, desc[UR4][R18.64] ;  /* 0x0000000412147981 */ /* 0x000ea2000c1e1b00 */
[----:B0-----:R-:W-:-:S04]  /*04f0*/  IMAD.WIDE R4, R0, 0x8, R12 ;  /* 0x0000000800047825 */ /* 0x001fc800078e020c */
[----:B------:R-:W-:-:S04]  /*0500*/  IMAD.WIDE R6, R0, 0x8, R14 ;  /* 0x0000000800067825 */ /* 0x000fc800078e020e */
[----:B------:R-:W-:Y:S01]  /*0510*/  IMAD.WIDE R10, R0, 0x8, R18 ;  /* 0x00000008000a7825 */ /* 0x000fe200078e0212 */
[----:B--2---:R-:W-:-:S07]  /*0520*/  DADD R16, R16, R20 ;  /* 0x0000000010107229 */ /* 0x004fce0000000014 */
[----:B------:R0:W-:Y:S04]  /*0530*/  STG.E.64 desc[UR4][R4.64], R16 ;  /* 0x0000001004007986 */ /* 0x0001e8000c101b04 */
[----:B------:R-:W2:Y:S04]  /*0540*/  LDG.E.64 R6, desc[UR4][R6.64] ;  /* 0x0000000406067981 */ /* 0x000ea8000c1e1b00 */
[----:B------:R-:W2:Y:S01]  /*0550*/  LDG.E.64 R10, desc[UR4][R10.64] ;  /* 0x000000040a0a7981 */ /* 0x000ea2000c1e1b00 */
[C---:B-1----:R-:W-:Y:S01]  /*0560*/  IMAD.WIDE R8, R0.reuse, 0x8, R4 ;  /* 0x0000000800087825 */ /* 0x042fe200078e0204 */
[----:B------:R-:W-:-:S04]  /*0570*/  LEA R3, R0, R3, 0x2 ;  /* 0x0000000300037211 */ /* 0x000fc800078e10ff */
[----:B------:R-:W-:Y:S01]  /*0580*/  ISETP.GE.AND P0, PT, R3, 0x19, PT ;  /* 0x000000190300780c */ /* 0x000fe20003f06270 */
[----:B--2---:R-:W-:-:S07]  /*0590*/  DADD R20, R6, R10 ;  /* 0x0000000006147229 */ /* 0x004fce000000000a */
[----:B------:R0:W-:Y:S05]  /*05a0*/  STG.E.64 desc[UR4][R8.64], R20 ;  /* 0x0000001408007986 */ /* 0x0001ea000c101b04 */
[----:B------:R-:W-:Y:S05]  /*05b0*/  @!P0 BRA `(.L_x_3) ;  /* 0xfffffffc00788947 */ /* 0x000fea000383ffff */
[----:B------:R-:W-:Y:S05]  /*05c0*/  EXIT ;  /* 0x000000000000794d */ /* 0x000fea0003800000 */
.L_x_4:
[----:B------:R-:W-:-:S00]  /*05d0*/  BRA `(.L_x_4) ;  /* 0xfffffffc00fc7947 */ /* 0x000fc0000383ffff */
[----:B------:R-:W-:-:S00]  /*05e0*/  NOP ;  /* 0x0000000000007918 */ /* 0x000fc00000000000 */
        /* <DEDUP_REMOVED lines=9> */
.L_x_5:


//--------------------- .nv.shared.reserved.0     --------------------------
	.section	.nv.shared.reserved.0,"aw",@nobits
	.weak		__nv_reservedSMEM_offset_0_alias
	.size		__nv_reservedSMEM_offset_0_alias, 0, 64
	.other		__nv_reservedSMEM_offset_0_alias,@"STO_CUDA_RESERVED_SHARED STV_DEFAULT"
__nv_reservedSMEM_offset_0_alias:
	.zero		0
	.zero		64


//--------------------- .nv.constant0._Z3addPdS_S_ --------------------------
	.section	.nv.constant0._Z3addPdS_S_,"a",@progbits
	.sectionflags	@""
	.align	4
.nv.constant0._Z3addPdS_S_:
	.zero		920


//--------------------- SYMBOLS --------------------------

	.type		.nv.reservedSmem.offset0,@object
	.size		.nv.reservedSmem.offset0,0x4
